//
// Generated by NVIDIA NVVM Compiler
//
// Compiler Build ID: CL-36424714
// Cuda compilation tools, release 13.0, V13.0.88
// Based on NVVM 20.0.0
//

.version 9.0
.target sm_100
.address_size 64

	// .globl	_ZN17myNamespace_40_406kernelEPdS0_i

.visible .entry _ZN17myNamespace_40_406kernelEPdS0_i(
	.param .u64 .ptr .align 1 _ZN17myNamespace_40_406kernelEPdS0_i_param_0,
	.param .u64 .ptr .align 1 _ZN17myNamespace_40_406kernelEPdS0_i_param_1,
	.param .u32 _ZN17myNamespace_40_406kernelEPdS0_i_param_2
)
{
	.reg .pred 	%p<10>;
	.reg .b32 	%r<27>;
	.reg .b64 	%rd<20>;
	.reg .b64 	%fd<83>;

	ld.param.u64 	%rd9, [_ZN17myNamespace_40_406kernelEPdS0_i_param_0];
	ld.param.u64 	%rd8, [_ZN17myNamespace_40_406kernelEPdS0_i_param_1];
	ld.param.u32 	%r16, [_ZN17myNamespace_40_406kernelEPdS0_i_param_2];
	cvta.to.global.u64 	%rd1, %rd9;
	setp.lt.s32 	%p1, %r16, 1;
	mov.f64 	%fd82, 0d0000000000000000;
	@%p1 bra 	$L__BB0_13;
	and.b32  	%r1, %r16, 15;
	setp.lt.u32 	%p2, %r16, 16;
	mov.f64 	%fd82, 0d0000000000000000;
	mov.b32 	%r24, 0;
	@%p2 bra 	$L__BB0_4;
	and.b32  	%r24, %r16, 2147483632;
	neg.s32 	%r22, %r24;
	add.s64 	%rd18, %rd1, 64;
	mov.f64 	%fd82, 0d0000000000000000;
$L__BB0_3:
	.pragma "nounroll";
	ld.global.f64 	%fd18, [%rd18+-64];
	add.f64 	%fd19, %fd82, %fd18;
	ld.global.f64 	%fd20, [%rd18+-56];
	add.f64 	%fd21, %fd19, %fd20;
	ld.global.f64 	%fd22, [%rd18+-48];
	add.f64 	%fd23, %fd21, %fd22;
	ld.global.f64 	%fd24, [%rd18+-40];
	add.f64 	%fd25, %fd23, %fd24;
	ld.global.f64 	%fd26, [%rd18+-32];
	add.f64 	%fd27, %fd25, %fd26;
	ld.global.f64 	%fd28, [%rd18+-24];
	add.f64 	%fd29, %fd27, %fd28;
	ld.global.f64 	%fd30, [%rd18+-16];
	add.f64 	%fd31, %fd29, %fd30;
	ld.global.f64 	%fd32, [%rd18+-8];
	add.f64 	%fd33, %fd31, %fd32;
	ld.global.f64 	%fd34, [%rd18];
	add.f64 	%fd35, %fd33, %fd34;
	ld.global.f64 	%fd36, [%rd18+8];
	add.f64 	%fd37, %fd35, %fd36;
	ld.global.f64 	%fd38, [%rd18+16];
	add.f64 	%fd39, %fd37, %fd38;
	ld.global.f64 	%fd40, [%rd18+24];
	add.f64 	%fd41, %fd39, %fd40;
	ld.global.f64 	%fd42, [%rd18+32];
	add.f64 	%fd43, %fd41, %fd42;
	ld.global.f64 	%fd44, [%rd18+40];
	add.f64 	%fd45, %fd43, %fd44;
	ld.global.f64 	%fd46, [%rd18+48];
	add.f64 	%fd47, %fd45, %fd46;
	ld.global.f64 	%fd48, [%rd18+56];
	add.f64 	%fd82, %fd47, %fd48;
	add.s32 	%r22, %r22, 16;
	add.s64 	%rd18, %rd18, 128;
	setp.ne.s32 	%p3, %r22, 0;
	@%p3 bra 	$L__BB0_3;
$L__BB0_4:
	setp.eq.s32 	%p4, %r1, 0;
	@%p4 bra 	$L__BB0_13;
	and.b32  	%r7, %r16, 7;
	setp.lt.u32 	%p5, %r1, 8;
	@%p5 bra 	$L__BB0_7;
	mul.wide.u32 	%rd10, %r24, 8;
	add.s64 	%rd11, %rd1, %rd10;
	ld.global.f64 	%fd50, [%rd11];
	add.f64 	%fd51, %fd82, %fd50;
	ld.global.f64 	%fd52, [%rd11+8];
	add.f64 	%fd53, %fd51, %fd52;
	ld.global.f64 	%fd54, [%rd11+16];
	add.f64 	%fd55, %fd53, %fd54;
	ld.global.f64 	%fd56, [%rd11+24];
	add.f64 	%fd57, %fd55, %fd56;
	ld.global.f64 	%fd58, [%rd11+32];
	add.f64 	%fd59, %fd57, %fd58;
	ld.global.f64 	%fd60, [%rd11+40];
	add.f64 	%fd61, %fd59, %fd60;
	ld.global.f64 	%fd62, [%rd11+48];
	add.f64 	%fd63, %fd61, %fd62;
	ld.global.f64 	%fd64, [%rd11+56];
	add.f64 	%fd82, %fd63, %fd64;
	add.s32 	%r24, %r24, 8;
$L__BB0_7:
	setp.eq.s32 	%p6, %r7, 0;
	@%p6 bra 	$L__BB0_13;
	and.b32  	%r10, %r16, 3;
	setp.lt.u32 	%p7, %r7, 4;
	@%p7 bra 	$L__BB0_10;
	mul.wide.u32 	%rd12, %r24, 8;
	add.s64 	%rd13, %rd1, %rd12;
	ld.global.f64 	%fd66, [%rd13];
	add.f64 	%fd67, %fd82, %fd66;
	ld.global.f64 	%fd68, [%rd13+8];
	add.f64 	%fd69, %fd67, %fd68;
	ld.global.f64 	%fd70, [%rd13+16];
	add.f64 	%fd71, %fd69, %fd70;
	ld.global.f64 	%fd72, [%rd13+24];
	add.f64 	%fd82, %fd71, %fd72;
	add.s32 	%r24, %r24, 4;
$L__BB0_10:
	setp.eq.s32 	%p8, %r10, 0;
	@%p8 bra 	$L__BB0_13;
	mul.wide.u32 	%rd14, %r24, 8;
	add.s64 	%rd19, %rd1, %rd14;
	neg.s32 	%r26, %r10;
$L__BB0_12:
	.pragma "nounroll";
	ld.global.f64 	%fd73, [%rd19];
	add.f64 	%fd82, %fd82, %fd73;
	add.s64 	%rd19, %rd19, 8;
	add.s32 	%r26, %r26, 1;
	setp.ne.s32 	%p9, %r26, 0;
	@%p9 bra 	$L__BB0_12;
$L__BB0_13:
	cvta.to.global.u64 	%rd15, %rd8;
	mov.u32 	%r18, %ntid.x;
	mov.u32 	%r19, %ctaid.x;
	mov.u32 	%r20, %tid.x;
	mad.lo.s32 	%r21, %r18, %r19, %r20;
	mul.wide.s32 	%rd16, %r21, 8;
	add.s64 	%rd17, %rd15, %rd16;
	st.global.f64 	[%rd17], %fd82;
	ret;

}


// ===== COMPILED SASS (sm_100) =====

	.target	sm_100

	.elftype	@"ET_EXEC"


//--------------------- .note.nv.tkinfo           --------------------------
	.section	.note.nv.tkinfo,"",@"SHT_NOTE"
	.sectionflags	@"SHF_NOTE_NV_TKINFO"
	.tkinfo
        /*0018*/ 	.word	0x00000002
        /*0030*/ 	.string	""
        /*0030*/ 	.string	"ptxas"
        /*0030*/ 	.string	"Cuda compilation tools, release 13.0, V13.0.88"
        /*0030*/ 	.string	"Build cuda_13.0.r13.0/compiler.36424714_0"
        /*0030*/ 	.string	"-arch sm_100 -m 64 "



//--------------------- .note.nv.cuinfo           --------------------------
	.section	.note.nv.cuinfo,"",@"SHT_NOTE"
	.sectionflags	@"SHF_NOTE_NV_CUINFO"
        /*0018*/ 	.short	0x0002
        /*001a*/ 	.short	0x0064
        /*001c*/ 	.short	0x0082
	.zero		2


//--------------------- .nv.info                  --------------------------
	.section	.nv.info,"",@"SHT_CUDA_INFO"
	.align	4


	//----- nvinfo : EIATTR_REGCOUNT
	.align		4
        /*0000*/ 	.byte	0x04, 0x2f
        /*0002*/ 	.short	(.L_1 - .L_0)
	.align		4
.L_0:
        /*0004*/ 	.word	index@(_ZN17myNamespace_40_406kernelEPdS0_i)
        /*0008*/ 	.word	0x0000001c


	//----- nvinfo : EIATTR_FRAME_SIZE
	.align		4
.L_1:
        /*000c*/ 	.byte	0x04, 0x11
        /*000e*/ 	.short	(.L_3 - .L_2)
	.align		4
.L_2:
        /*0010*/ 	.word	index@(_ZN17myNamespace_40_406kernelEPdS0_i)
        /*0014*/ 	.word	0x00000000


	//----- nvinfo : EIATTR_MIN_STACK_SIZE
	.align		4
.L_3:
        /*0018*/ 	.byte	0x04, 0x12
        /*001a*/ 	.short	(.L_5 - .L_4)
	.align		4
.L_4:
        /*001c*/ 	.word	index@(_ZN17myNamespace_40_406kernelEPdS0_i)
        /*0020*/ 	.word	0x00000000
.L_5:


//--------------------- .nv.compat                --------------------------
	.section	.nv.compat,"",@"SHT_CUDA_COMPAT_INFO"
	.align	4
        /*0000*/ 	.byte	0x02, 0x09, 0x00, 0x00, 0x02, 0x02, 0x01, 0x00, 0x02, 0x05, 0x05, 0x00, 0x03, 0x07, 0x01, 0x01
        /*0010*/ 	.byte	0x02, 0x03, 0x00, 0x00, 0x02, 0x06, 0x01, 0x00, 0x04, 0x0b, 0x08, 0x00, 0x01, 0x00, 0x00, 0x00
        /*0020*/ 	.byte	0x00, 0x00, 0x00, 0x00


//--------------------- .nv.info._ZN17myNamespace_40_406kernelEPdS0_i --------------------------
	.section	.nv.info._ZN17myNamespace_40_406kernelEPdS0_i,"",@"SHT_CUDA_INFO"
	.sectionflags	@""
	.align	4


	//----- nvinfo : EIATTR_CUDA_API_VERSION
	.align		4
        /*0000*/ 	.byte	0x04, 0x37
        /*0002*/ 	.short	(.L_7 - .L_6)
.L_6:
        /*0004*/ 	.word	0x00000082


	//----- nvinfo : EIATTR_KPARAM_INFO
	.align		4
.L_7:
        /*0008*/ 	.byte	0x04, 0x17
        /*000a*/ 	.short	(.L_9 - .L_8)
.L_8:
        /*000c*/ 	.word	0x00000000
        /*0010*/ 	.short	0x0002
        /*0012*/ 	.short	0x0010
        /*0014*/ 	.byte	0x00, 0xf0, 0x11, 0x00


	//----- nvinfo : EIATTR_KPARAM_INFO
	.align		4
.L_9:
        /*0018*/ 	.byte	0x04, 0x17
        /*001a*/ 	.short	(.L_11 - .L_10)
.L_10:
        /*001c*/ 	.word	0x00000000
        /*0020*/ 	.short	0x0001
        /*0022*/ 	.short	0x0008
        /*0024*/ 	.byte	0x00, 0xf5, 0x21, 0x00


	//----- nvinfo : EIATTR_KPARAM_INFO
	.align		4
.L_11:
        /*0028*/ 	.byte	0x04, 0x17
        /*002a*/ 	.short	(.L_13 - .L_12)
.L_12:
        /*002c*/ 	.word	0x00000000
        /*0030*/ 	.short	0x0000
        /*0032*/ 	.short	0x0000
        /*0034*/ 	.byte	0x00, 0xf5, 0x21, 0x00


	//----- nvinfo : EIATTR_SPARSE_MMA_MASK
	.align		4
.L_13:
        /*0038*/ 	.byte	0x03, 0x50
        /*003a*/ 	.short	0x0000


	//----- nvinfo : EIATTR_MAXREG_COUNT
	.align		4
        /*003c*/ 	.byte	0x03, 0x1b
        /*003e*/ 	.short	0x00ff


	//----- nvinfo : EIATTR_MERCURY_ISA_VERSION
	.align		4
        /*0040*/ 	.byte	0x03, 0x5f
        /*0042*/ 	.short	0x0101


	//----- nvinfo : EIATTR_VRC_CTA_INIT_COUNT
	.align		4
        /*0044*/ 	.byte	0x02, 0x4a
	.zero		1
	.zero		1


	//----- nvinfo : EIATTR_EXIT_INSTR_OFFSETS
	.align		4
        /*0048*/ 	.byte	0x04, 0x1c
        /*004a*/ 	.short	(.L_15 - .L_14)


	//   ....[0]....
.L_14:
        /*004c*/ 	.word	0x00000780


	//----- nvinfo : EIATTR_CBANK_PARAM_SIZE
	.align		4
.L_15:
        /*0050*/ 	.byte	0x03, 0x19
        /*0052*/ 	.short	0x0014


	//----- nvinfo : EIATTR_PARAM_CBANK
	.align		4
        /*0054*/ 	.byte	0x04, 0x0a
        /*0056*/ 	.short	(.L_17 - .L_16)
	.align		4
.L_16:
        /*0058*/ 	.word	index@(.nv.constant0._ZN17myNamespace_40_406kernelEPdS0_i)
        /*005c*/ 	.short	0x0380
        /*005e*/ 	.short	0x0014


	//----- nvinfo : EIATTR_SW_WAR
	.align		4
.L_17:
        /*0060*/ 	.byte	0x04, 0x36
        /*0062*/ 	.short	(.L_19 - .L_18)
.L_18:
        /*0064*/ 	.word	0x00000008
.L_19:


//--------------------- .nv.callgraph             --------------------------
	.section	.nv.callgraph,"",@"SHT_CUDA_CALLGRAPH"
	.align	4
	.sectionentsize	8
	.align		4
        /*0000*/ 	.word	0x00000000
	.align		4
        /*0004*/ 	.word	0xffffffff
	.align		4
        /*0008*/ 	.word	0x00000000
	.align		4
        /*000c*/ 	.word	0xfffffffe
	.align		4
        /*0010*/ 	.word	0x00000000
	.align		4
        /*0014*/ 	.word	0xfffffffd
	.align		4
        /*0018*/ 	.word	0x00000000
	.align		4
        /*001c*/ 	.word	0xfffffffc


//--------------------- .text._ZN17myNamespace_40_406kernelEPdS0_i --------------------------
	.section	.text._ZN17myNamespace_40_406kernelEPdS0_i,"ax",@progbits
	.align	128
        .global         _ZN17myNamespace_40_406kernelEPdS0_i
        .type           _ZN17myNamespace_40_406kernelEPdS0_i,@function
        .size           _ZN17myNamespace_40_406kernelEPdS0_i,(.L_x_7 - _ZN17myNamespace_40_406kernelEPdS0_i)
        .other          _ZN17myNamespace_40_406kernelEPdS0_i,@"STO_CUDA_ENTRY STV_DEFAULT"
_ZN17myNamespace_40_406kernelEPdS0_i:
.text._ZN17myNamespace_40_406kernelEPdS0_i:
[----:B------:R-:W-:Y:S01]  /*0000*/  LDC R1, c[0x0][0x37c] ;  /* 0x0000df00ff017b82 */ /* 0x000fe20000000800 */
[----:B------:R-:W0:Y:S01]  /*0010*/  LDCU UR6, c[0x0][0x390] ;  /* 0x00007200ff0677ac */ /* 0x000e220008000800 */
[----:B------:R-:W-:Y:S01]  /*0020*/  CS2R R18, SRZ ;  /* 0x0000000000127805 */ /* 0x000fe2000001ff00 */
[----:B------:R-:W1:Y:S01]  /*0030*/  LDCU.64 UR10, c[0x0][0x358] ;  /* 0x00006b00ff0a77ac */ /* 0x000e620008000a00 */
[----:B0-----:R-:W-:-:S09]  /*0040*/  UISETP.GE.AND UP0, UPT, UR6, 0x1, UPT ;  /* 0x000000010600788c */ /* 0x001fd2000bf06270 */
[----:B-1----:R-:W-:Y:S05]  /*0050*/  BRA.U !UP0, `(.L_x_0) ;  /* 0x0000000508ac7547 */ /* 0x002fea000b800000 */
[----:B------:R-:W-:Y:S01]  /*0060*/  UISETP.GE.U32.AND UP1, UPT, UR6, 0x10, UPT ;  /* 0x000000100600788c */ /* 0x000fe2000bf26070 */
[----:B------:R-:W-:Y:S01]  /*0070*/  IMAD.MOV.U32 R0, RZ, RZ, RZ ;  /* 0x000000ffff007224 */ /* 0x000fe200078e00ff */
[----:B------:R-:W-:Y:S01]  /*0080*/  ULOP3.LUT UR7, UR6, 0xf, URZ, 0xc0, !UPT ;  /* 0x0000000f06077892 */ /* 0x000fe2000f8ec0ff */
[----:B------:R-:W-:-:S03]  /*0090*/  CS2R R18, SRZ ;  /* 0x0000000000127805 */ /* 0x000fc6000001ff00 */
[----:B------:R-:W-:-:S03]  /*00a0*/  UISETP.NE.AND UP0, UPT, UR7, URZ, UPT ;  /* 0x000000ff0700728c */ /* 0x000fc6000bf05270 */
[----:B------:R-:W-:Y:S08]  /*00b0*/  BRA.U !UP1, `(.L_x_1) ;  /* 0x0000000109b87547 */ /* 0x000ff0000b800000 */
[----:B------:R-:W0:Y:S01]  /*00c0*/  LDCU.64 UR4, c[0x0][0x380] ;  /* 0x00007000ff0477ac */ /* 0x000e220008000a00 */
[----:B------:R-:W-:Y:S01]  /*00d0*/  CS2R R18, SRZ ;  /* 0x0000000000127805 */ /* 0x000fe2000001ff00 */
[----:B------:R-:W-:-:S04]  /*00e0*/  ULOP3.LUT UR8, UR6, 0x7ffffff0, URZ, 0xc0, !UPT ;  /* 0x7ffffff006087892 */ /* 0x000fc8000f8ec0ff */
[----:B------:R-:W-:Y:S02]  /*00f0*/  UIADD3 UR9, UPT, UPT, -UR8, URZ, URZ ;  /* 0x000000ff08097290 */ /* 0x000fe4000fffe1ff */
[----:B------:R-:W-:Y:S01]  /*0100*/  IMAD.U32 R0, RZ, RZ, UR8 ;  /* 0x00000008ff007e24 */ /* 0x000fe2000f8e00ff */
[----:B0-----:R-:W-:-:S04]  /*0110*/  UIADD3 UR4, UP1, UPT, UR4, 0x40, URZ ;  /* 0x0000004004047890 */ /* 0x001fc8000ff3e0ff */
[----:B------:R-:W-:Y:S02]  /*0120*/  UIADD3.X UR5, UPT, UPT, URZ, UR5, URZ, UP1, !UPT ;  /* 0x00000005ff057290 */ /* 0x000fe40008ffe4ff */
[----:B------:R-:W-:-:S04]  /*0130*/  MOV R2, UR4 ;  /* 0x0000000400027c02 */ /* 0x000fc80008000f00 */
[----:B------:R-:W-:-:S07]  /*0140*/  IMAD.U32 R3, RZ, RZ, UR5 ;  /* 0x00000005ff037e24 */ /* 0x000fce000f8e00ff */
.L_x_2:
[----:B------:R-:W2:Y:S04]  /*0150*/  LDG.E.64 R24, desc[UR10][R2.64+-0x40] ;  /* 0xffffc00a02187981 */ /* 0x000ea8000c1e1b00 */
[----:B------:R-:W3:Y:S04]  /*0160*/  LDG.E.64 R20, desc[UR10][R2.64+-0x38] ;  /* 0xffffc80a02147981 */ /* 0x000ee8000c1e1b00 */
[----:B------:R-:W4:Y:S04]  /*0170*/  LDG.E.64 R22, desc[UR10][R2.64+-0x30] ;  /* 0xffffd00a02167981 */ /* 0x000f28000c1e1b00 */
[----:B------:R-:W5:Y:S04]  /*0180*/  LDG.E.64 R4, desc[UR10][R2.64+-0x28] ;  /* 0xffffd80a02047981 */ /* 0x000f68000c1e1b00 */
[----:B------:R-:W5:Y:S04]  /*0190*/  LDG.E.64 R6, desc[UR10][R2.64+-0x20] ;  /* 0xffffe00a02067981 */ /* 0x000f68000c1e1b00 */
[----:B------:R-:W5:Y:S04]  /*01a0*/  LDG.E.64 R8, desc[UR10][R2.64+-0x18] ;  /* 0xffffe80a02087981 */ /* 0x000f68000c1e1b00 */
[----:B------:R-:W5:Y:S04]  /*01b0*/  LDG.E.64 R10, desc[UR10][R2.64+-0x10] ;  /* 0xfffff00a020a7981 */ /* 0x000f68000c1e1b00 */
[----:B------:R-:W5:Y:S04]  /*01c0*/  LDG.E.64 R12, desc[UR10][R2.64+-0x8] ;  /* 0xfffff80a020c7981 */ /* 0x000f68000c1e1b00 */
[----:B------:R-:W5:Y:S04]  /*01d0*/  LDG.E.64 R14, desc[UR10][R2.64] ;  /* 0x0000000a020e7981 */ /* 0x000f68000c1e1b00 */
[----:B------:R-:W5:Y:S01]  /*01e0*/  LDG.E.64 R16, desc[UR10][R2.64+0x8] ;  /* 0x0000080a02107981 */ /* 0x000f62000c1e1b00 */
[----:B--2---:R-:W-:-:S03]  /*01f0*/  DADD R24, R24, R18 ;  /* 0x0000000018187229 */ /* 0x004fc60000000012 */
[----:B------:R-:W2:Y:S05]  /*0200*/  LDG.E.64 R18, desc[UR10][R2.64+0x10] ;  /* 0x0000100a02127981 */ /* 0x000eaa000c1e1b00 */
[----:B---3--:R-:W-:Y:S01]  /*0210*/  DADD R24, R24, R20 ;  /* 0x0000000018187229 */ /* 0x008fe20000000014 */
[----:B------:R-:W3:Y:S07]  /*0220*/  LDG.E.64 R20, desc[UR10][R2.64+0x18] ;  /* 0x0000180a02147981 */ /* 0x000eee000c1e1b00 */
[----:B----4-:R-:W-:Y:S01]  /*0230*/  DADD R24, R24, R22 ;  /* 0x0000000018187229 */ /* 0x010fe20000000016 */
[----:B------:R-:W4:Y:S07]  /*0240*/  LDG.E.64 R22, desc[UR10][R2.64+0x20] ;  /* 0x0000200a02167981 */ /* 0x000f2e000c1e1b00 */
[----:B-----5:R-:W-:Y:S01]  /*0250*/  DADD R24, R24, R4 ;  /* 0x0000000018187229 */ /* 0x020fe20000000004 */
[----:B------:R-:W5:Y:S07]  /*0260*/  LDG.E.64 R4, desc[UR10][R2.64+0x28] ;  /* 0x0000280a02047981 */ /* 0x000f6e000c1e1b00 */
[----:B------:R-:W-:Y:S01]  /*0270*/  DADD R24, R24, R6 ;  /* 0x0000000018187229 */ /* 0x000fe20000000006 */
[----:B------:R-:W5:Y:S07]  /*0280*/  LDG.E.64 R6, desc[UR10][R2.64+0x30] ;  /* 0x0000300a02067981 */ /* 0x000f6e000c1e1b00 */
[----:B------:R-:W-:Y:S01]  /*0290*/  DADD R24, R24, R8 ;  /* 0x0000000018187229 */ /* 0x000fe20000000008 */
[----:B------:R0:W5:Y:S01]  /*02a0*/  LDG.E.64 R8, desc[UR10][R2.64+0x38] ;  /* 0x0000380a02087981 */ /* 0x000162000c1e1b00 */
[----:B------:R-:W-:-:S04]  /*02b0*/  UIADD3 UR9, UPT, UPT, UR9, 0x10, URZ ;  /* 0x0000001009097890 */ /* 0x000fc8000fffe0ff */
[----:B------:R-:W-:Y:S02]  /*02c0*/  UISETP.NE.AND UP1, UPT, UR9, URZ, UPT ;  /* 0x000000ff0900728c */ /* 0x000fe4000bf25270 */
[----:B------:R-:W-:Y:S01]  /*02d0*/  DADD R10, R24, R10 ;  /* 0x00000000180a7229 */ /* 0x000fe2000000000a */
[----:B0-----:R-:W-:-:S07]  /*02e0*/  IADD3 R2, P0, PT, R2, 0x80, RZ ;  /* 0x0000008002027810 */ /* 0x001fce0007f1e0ff */
[----:B------:R-:W-:Y:S01]  /*02f0*/  DADD R10, R10, R12 ;  /* 0x000000000a0a7229 */ /* 0x000fe2000000000c */
[----:B------:R-:W-:-:S07]  /*0300*/  IADD3.X R3, PT, PT, RZ, R3, RZ, P0, !PT ;  /* 0x00000003ff037210 */ /* 0x000fce00007fe4ff */
[----:B------:R-:W-:-:S08]  /*0310*/  DADD R10, R10, R14 ;  /* 0x000000000a0a7229 */ /* 0x000fd0000000000e */
[----:B------:R-:W-:-:S08]  /*0320*/  DADD R10, R10, R16 ;  /* 0x000000000a0a7229 */ /* 0x000fd00000000010 */
[----:B--2---:R-:W-:-:S08]  /*0330*/  DADD R10, R10, R18 ;  /* 0x000000000a0a7229 */ /* 0x004fd00000000012 */
[----:B---3--:R-:W-:-:S08]  /*0340*/  DADD R10, R10, R20 ;  /* 0x000000000a0a7229 */ /* 0x008fd00000000014 */
[----:B----4-:R-:W-:-:S08]  /*0350*/  DADD R10, R10, R22 ;  /* 0x000000000a0a7229 */ /* 0x010fd00000000016 */
[----:B-----5:R-:W-:-:S08]  /*0360*/  DADD R4, R10, R4 ;  /* 0x000000000a047229 */ /* 0x020fd00000000004 */
[----:B------:R-:W-:-:S08]  /*0370*/  DADD R4, R4, R6 ;  /* 0x0000000004047229 */ /* 0x000fd00000000006 */
[----:B------:R-:W-:Y:S01]  /*0380*/  DADD R18, R4, R8 ;  /* 0x0000000004127229 */ /* 0x000fe20000000008 */
[----:B------:R-:W-:Y:S10]  /*0390*/  BRA.U UP1, `(.L_x_2) ;  /* 0xfffffffd016c7547 */ /* 0x000ff4000b83ffff */
.L_x_1:
[----:B------:R-:W-:Y:S05]  /*03a0*/  BRA.U !UP0, `(.L_x_0) ;  /* 0x0000000108d87547 */ /* 0x000fea000b800000 */
[----:B------:R-:W-:Y:S02]  /*03b0*/  UISETP.GE.U32.AND UP0, UPT, UR7, 0x8, UPT ;  /* 0x000000080700788c */ /* 0x000fe4000bf06070 */
[----:B------:R-:W-:-:S04]  /*03c0*/  ULOP3.LUT UR5, UR6, 0x7, URZ, 0xc0, !UPT ;  /* 0x0000000706057892 */ /* 0x000fc8000f8ec0ff */
[----:B------:R-:W-:-:S03]  /*03d0*/  UISETP.NE.AND UP1, UPT, UR5, URZ, UPT ;  /* 0x000000ff0500728c */ /* 0x000fc6000bf25270 */
[----:B------:R-:W-:Y:S08]  /*03e0*/  BRA.U !UP0, `(.L_x_3) ;  /* 0x00000001084c7547 */ /* 0x000ff0000b800000 */
[----:B------:R-:W0:Y:S02]  /*03f0*/  LDC.64 R10, c[0x0][0x380] ;  /* 0x0000e000ff0a7b82 */ /* 0x000e240000000a00 */
[----:B0-----:R-:W-:-:S05]  /*0400*/  IMAD.WIDE.U32 R10, R0, 0x8, R10 ;  /* 0x00000008000a7825 */ /* 0x001fca00078e000a */
[----:B------:R-:W2:Y:S04]  /*0410*/  LDG.E.64 R12, desc[UR10][R10.64] ;  /* 0x0000000a0a0c7981 */ /* 0x000ea8000c1e1b00 */
[----:B------:R-:W3:Y:S04]  /*0420*/  LDG.E.64 R14, desc[UR10][R10.64+0x8] ;  /* 0x0000080a0a0e7981 */ /* 0x000ee8000c1e1b00 */
[----:B------:R-:W4:Y:S04]  /*0430*/  LDG.E.64 R16, desc[UR10][R10.64+0x10] ;  /* 0x0000100a0a107981 */ /* 0x000f28000c1e1b00 */
[----:B------:R-:W5:Y:S04]  /*0440*/  LDG.E.64 R20, desc[UR10][R10.64+0x18] ;  /* 0x0000180a0a147981 */ /* 0x000f68000c1e1b00 */
[----:B------:R-:W5:Y:S04]  /*0450*/  LDG.E.64 R6, desc[UR10][R10.64+0x20] ;  /* 0x0000200a0a067981 */ /* 0x000f68000c1e1b00 */
[----:B------:R-:W5:Y:S04]  /*0460*/  LDG.E.64 R4, desc[UR10][R10.64+0x28] ;  /* 0x0000280a0a047981 */ /* 0x000f68000c1e1b00 */
[----:B------:R-:W5:Y:S04]  /*0470*/  LDG.E.64 R2, desc[UR10][R10.64+0x30] ;  /* 0x0000300a0a027981 */ /* 0x000f68000c1e1b00 */
[----:B------:R-:W5:Y:S01]  /*0480*/  LDG.E.64 R8, desc[UR10][R10.64+0x38] ;  /* 0x0000380a0a087981 */ /* 0x000f62000c1e1b00 */
[----:B------:R-:W-:Y:S01]  /*0490*/  VIADD R0, R0, 0x8 ;  /* 0x0000000800007836 */ /* 0x000fe20000000000 */
[----:B--2---:R-:W-:-:S08]  /*04a0*/  DADD R12, R18, R12 ;  /* 0x00000000120c7229 */ /* 0x004fd0000000000c */
[----:B---3--:R-:W-:-:S08]  /*04b0*/  DADD R12, R12, R14 ;  /* 0x000000000c0c7229 */ /* 0x008fd0000000000e */
[----:B----4-:R-:W-:-:S08]  /*04c0*/  DADD R12, R12, R16 ;  /* 0x000000000c0c7229 */ /* 0x010fd00000000010 */
[----:B-----5:R-:W-:-:S08]  /*04d0*/  DADD R12, R12, R20 ;  /* 0x000000000c0c7229 */ /* 0x020fd00000000014 */
[----:B------:R-:W-:-:S08]  /*04e0*/  DADD R6, R12, R6 ;  /* 0x000000000c067229 */ /* 0x000fd00000000006 */
[----:B------:R-:W-:-:S08]  /*04f0*/  DADD R4, R6, R4 ;  /* 0x0000000006047229 */ /* 0x000fd00000000004 */
[----:B------:R-:W-:-:S08]  /*0500*/  DADD R2, R4, R2 ;  /* 0x0000000004027229 */ /* 0x000fd00000000002 */
[----:B------:R-:W-:-:S11]  /*0510*/  DADD R18, R2, R8 ;  /* 0x0000000002127229 */ /* 0x000fd60000000008 */
.L_x_3:
        /* <DEDUP_REMOVED lines=10> */
[----:B------:R-:W5:Y:S01]  /*05c0*/  LDG.E.64 R10, desc[UR10][R2.64+0x18] ;  /* 0x0000180a020a7981 */ /* 0x000f62000c1e1b00 */
[----:B------:R-:W-:Y:S01]  /*05d0*/  IADD3 R0, PT, PT, R0, 0x4, RZ ;  /* 0x0000000400007810 */ /* 0x000fe20007ffe0ff */
[----:B--2---:R-:W-:-:S08]  /*05e0*/  DADD R4, R18, R4 ;  /* 0x0000000012047229 */ /* 0x004fd00000000004 */
[----:B---3--:R-:W-:-:S08]  /*05f0*/  DADD R4, R4, R6 ;  /* 0x0000000004047229 */ /* 0x008fd00000000006 */
[----:B----4-:R-:W-:-:S08]  /*0600*/  DADD R4, R4, R8 ;  /* 0x0000000004047229 */ /* 0x010fd00000000008 */
[----:B-----5:R-:W-:-:S11]  /*0610*/  DADD R18, R4, R10 ;  /* 0x0000000004127229 */ /* 0x020fd6000000000a */
.L_x_4:
[----:B------:R-:W-:Y:S05]  /*0620*/  BRA.U !UP1, `(.L_x_0) ;  /* 0x0000000109387547 */ /* 0x000fea000b800000 */
[----:B------:R-:W0:Y:S01]  /*0630*/  LDC.64 R2, c[0x0][0x380] ;  /* 0x0000e000ff027b82 */ /* 0x000e220000000a00 */
[----:B------:R-:W-:Y:S01]  /*0640*/  UIADD3 UR4, UPT, UPT, -UR4, URZ, URZ ;  /* 0x000000ff04047290 */ /* 0x000fe2000fffe1ff */
[----:B0-----:R-:W-:-:S04]  /*0650*/  IMAD.WIDE.U32 R2, R0, 0x8, R2 ;  /* 0x0000000800027825 */ /* 0x001fc800078e0002 */
[----:B------:R-:W-:Y:S01]  /*0660*/  IMAD.MOV.U32 R0, RZ, RZ, R2 ;  /* 0x000000ffff007224 */ /* 0x000fe200078e0002 */
[----:B------:R-:W-:-:S07]  /*0670*/  MOV R5, R3 ;  /* 0x0000000300057202 */ /* 0x000fce0000000f00 */
.L_x_5:
[----:B------:R-:W-:Y:S01]  /*0680*/  IMAD.MOV.U32 R2, RZ, RZ, R0 ;  /* 0x000000ffff027224 */ /* 0x000fe200078e0000 */
[----:B------:R-:W-:-:S06]  /*0690*/  MOV R3, R5 ;  /* 0x0000000500037202 */ /* 0x000fcc0000000f00 */
[----:B------:R-:W2:Y:S01]  /*06a0*/  LDG.E.64 R2, desc[UR10][R2.64] ;  /* 0x0000000a02027981 */ /* 0x000ea2000c1e1b00 */
[----:B------:R-:W-:Y:S01]  /*06b0*/  UIADD3 UR4, UPT, UPT, UR4, 0x1, URZ ;  /* 0x0000000104047890 */ /* 0x000fe2000fffe0ff */
[----:B------:R-:W-:-:S03]  /*06c0*/  IADD3 R0, P0, PT, R0, 0x8, RZ ;  /* 0x0000000800007810 */ /* 0x000fc60007f1e0ff */
[----:B------:R-:W-:Y:S01]  /*06d0*/  UISETP.NE.AND UP0, UPT, UR4, URZ, UPT ;  /* 0x000000ff0400728c */ /* 0x000fe2000bf05270 */
[----:B------:R-:W-:Y:S01]  /*06e0*/  IADD3.X R5, PT, PT, RZ, R5, RZ, P0, !PT ;  /* 0x00000005ff057210 */ /* 0x000fe200007fe4ff */
[----:B--2---:R-:W-:-:S07]  /*06f0*/  DADD R18, R2, R18 ;  /* 0x0000000002127229 */ /* 0x004fce0000000012 */
[----:B------:R-:W-:Y:S05]  /*0700*/  BRA.U UP0, `(.L_x_5) ;  /* 0xfffffffd00dc7547 */ /* 0x000fea000b83ffff */
.L_x_0:
[----:B------:R-:W0:Y:S01]  /*0710*/  S2R R5, SR_CTAID.X ;  /* 0x0000000000057919 */ /* 0x000e220000002500 */
[----:B------:R-:W1:Y:S01]  /*0720*/  LDC.64 R2, c[0x0][0x388] ;  /* 0x0000e200ff027b82 */ /* 0x000e620000000a00 */
[----:B------:R-:W0:Y:S01]  /*0730*/  LDCU UR4, c[0x0][0x360] ;  /* 0x00006c00ff0477ac */ /* 0x000e220008000800 */
[----:B------:R-:W0:Y:S02]  /*0740*/  S2R R0, SR_TID.X ;  /* 0x0000000000007919 */ /* 0x000e240000002100 */
[----:B0-----:R-:W-:-:S04]  /*0750*/  IMAD R5, R5, UR4, R0 ;  /* 0x0000000405057c24 */ /* 0x001fc8000f8e0200 */
[----:B-1----:R-:W-:-:S05]  /*0760*/  IMAD.WIDE R2, R5, 0x8, R2 ;  /* 0x0000000805027825 */ /* 0x002fca00078e0202 */
[----:B------:R-:W-:Y:S01]  /*0770*/  STG.E.64 desc[UR10][R2.64], R18 ;  /* 0x0000001202007986 */ /* 0x000fe2000c101b0a */
[----:B------:R-:W-:Y:S05]  /*0780*/  EXIT ;  /* 0x000000000000794d */ /* 0x000fea0003800000 */
.L_x_6:
[----:B------:R-:W-:-:S00]  /*0790*/  BRA `(.L_x_6) ;  /* 0xfffffffc00fc7947 */ /* 0x000fc0000383ffff */
[----:B------:R-:W-:-:S00]  /*07a0*/  NOP ;  /* 0x0000000000007918 */ /* 0x000fc00000000000 */
        /* <DEDUP_REMOVED lines=13> */
.L_x_7:


//--------------------- .nv.shared.reserved.0     --------------------------
	.section	.nv.shared.reserved.0,"aw",@nobits
	.weak		__nv_reservedSMEM_offset_0_alias
	.size		__nv_reservedSMEM_offset_0_alias, 0, 64
	.other		__nv_reservedSMEM_offset_0_alias,@"STO_CUDA_RESERVED_SHARED STV_DEFAULT"
__nv_reservedSMEM_offset_0_alias:
	.zero		0
	.zero		64


//--------------------- .nv.constant0._ZN17myNamespace_40_406kernelEPdS0_i --------------------------
	.section	.nv.constant0._ZN17myNamespace_40_406kernelEPdS0_i,"a",@progbits
	.sectionflags	@""
	.align	4
.nv.constant0._ZN17myNamespace_40_406kernelEPdS0_i:
	.zero		916


//--------------------- SYMBOLS --------------------------

	.type		.nv.reservedSmem.offset0,@object
	.size		.nv.reservedSmem.offset0,0x4
